//
// Generated by NVIDIA NVVM Compiler
//
// Compiler Build ID: CL-36424714
// Cuda compilation tools, release 13.0, V13.0.88
// Based on NVVM 20.0.0
//

.version 9.0
.target sm_100
.address_size 64

	// .globl	_Z9addKernelPiS_S_j

.visible .entry _Z9addKernelPiS_S_j(
	.param .u64 .ptr .align 1 _Z9addKernelPiS_S_j_param_0,
	.param .u64 .ptr .align 1 _Z9addKernelPiS_S_j_param_1,
	.param .u64 .ptr .align 1 _Z9addKernelPiS_S_j_param_2,
	.param .u32 _Z9addKernelPiS_S_j_param_3
)
{
	.reg .pred 	%p<3>;
	.reg .b32 	%r<12>;
	.reg .b64 	%rd<11>;

	ld.param.u64 	%rd4, [_Z9addKernelPiS_S_j_param_0];
	ld.param.u64 	%rd5, [_Z9addKernelPiS_S_j_param_1];
	ld.param.u64 	%rd6, [_Z9addKernelPiS_S_j_param_2];
	ld.param.u32 	%r5, [_Z9addKernelPiS_S_j_param_3];
	mov.u32 	%r6, %ctaid.x;
	mov.u32 	%r1, %ntid.x;
	mov.u32 	%r7, %tid.x;
	mad.lo.s32 	%r11, %r6, %r1, %r7;
	setp.ge.u32 	%p1, %r11, %r5;
	@%p1 bra 	$L__BB0_3;
	cvta.to.global.u64 	%rd1, %rd5;
	cvta.to.global.u64 	%rd2, %rd6;
	cvta.to.global.u64 	%rd3, %rd4;
$L__BB0_2:
	mul.wide.s32 	%rd7, %r11, 4;
	add.s64 	%rd8, %rd1, %rd7;
	ld.global.u32 	%r8, [%rd8];
	add.s64 	%rd9, %rd2, %rd7;
	ld.global.u32 	%r9, [%rd9];
	add.s32 	%r10, %r9, %r8;
	add.s64 	%rd10, %rd3, %rd7;
	st.global.u32 	[%rd10], %r10;
	add.s32 	%r11, %r11, %r1;
	setp.lt.u32 	%p2, %r11, %r5;
	@%p2 bra 	$L__BB0_2;
$L__BB0_3:
	ret;

}


// ===== COMPILED SASS (sm_100) =====

	.target	sm_100

	.elftype	@"ET_EXEC"


//--------------------- .note.nv.tkinfo           --------------------------
	.section	.note.nv.tkinfo,"",@"SHT_NOTE"
	.sectionflags	@"SHF_NOTE_NV_TKINFO"
	.tkinfo
        /*0018*/ 	.word	0x00000002
        /*0030*/ 	.string	""
        /*0030*/ 	.string	"ptxas"
        /*0030*/ 	.string	"Cuda compilation tools, release 13.0, V13.0.88"
        /*0030*/ 	.string	"Build cuda_13.0.r13.0/compiler.36424714_0"
        /*0030*/ 	.string	"-arch sm_100 -m 64 "



//--------------------- .note.nv.cuinfo           --------------------------
	.section	.note.nv.cuinfo,"",@"SHT_NOTE"
	.sectionflags	@"SHF_NOTE_NV_CUINFO"
        /*0018*/ 	.short	0x0002
        /*001a*/ 	.short	0x0064
        /*001c*/ 	.short	0x0082
	.zero		2


//--------------------- .nv.info                  --------------------------
	.section	.nv.info,"",@"SHT_CUDA_INFO"
	.align	4


	//----- nvinfo : EIATTR_REGCOUNT
	.align		4
        /*0000*/ 	.byte	0x04, 0x2f
        /*0002*/ 	.short	(.L_1 - .L_0)
	.align		4
.L_0:
        /*0004*/ 	.word	index@(_Z9addKernelPiS_S_j)
        /*0008*/ 	.word	0x00000016


	//----- nvinfo : EIATTR_FRAME_SIZE
	.align		4
.L_1:
        /*000c*/ 	.byte	0x04, 0x11
        /*000e*/ 	.short	(.L_3 - .L_2)
	.align		4
.L_2:
        /*0010*/ 	.word	index@(_Z9addKernelPiS_S_j)
        /*0014*/ 	.word	0x00000000


	//----- nvinfo : EIATTR_MIN_STACK_SIZE
	.align		4
.L_3:
        /*0018*/ 	.byte	0x04, 0x12
        /*001a*/ 	.short	(.L_5 - .L_4)
	.align		4
.L_4:
        /*001c*/ 	.word	index@(_Z9addKernelPiS_S_j)
        /*0020*/ 	.word	0x00000000
.L_5:


//--------------------- .nv.compat                --------------------------
	.section	.nv.compat,"",@"SHT_CUDA_COMPAT_INFO"
	.align	4
        /*0000*/ 	.byte	0x02, 0x09, 0x00, 0x00, 0x02, 0x02, 0x01, 0x00, 0x02, 0x05, 0x05, 0x00, 0x03, 0x07, 0x01, 0x01
        /*0010*/ 	.byte	0x02, 0x03, 0x00, 0x00, 0x02, 0x06, 0x01, 0x00, 0x04, 0x0b, 0x08, 0x00, 0x09, 0x00, 0x00, 0x00
        /*0020*/ 	.byte	0x00, 0x00, 0x00, 0x00


//--------------------- .nv.info._Z9addKernelPiS_S_j --------------------------
	.section	.nv.info._Z9addKernelPiS_S_j,"",@"SHT_CUDA_INFO"
	.sectionflags	@""
	.align	4


	//----- nvinfo : EIATTR_CUDA_API_VERSION
	.align		4
        /*0000*/ 	.byte	0x04, 0x37
        /*0002*/ 	.short	(.L_7 - .L_6)
.L_6:
        /*0004*/ 	.word	0x00000082


	//----- nvinfo : EIATTR_KPARAM_INFO
	.align		4
.L_7:
        /*0008*/ 	.byte	0x04, 0x17
        /*000a*/ 	.short	(.L_9 - .L_8)
.L_8:
        /*000c*/ 	.word	0x00000000
        /*0010*/ 	.short	0x0003
        /*0012*/ 	.short	0x0018
        /*0014*/ 	.byte	0x00, 0xf0, 0x11, 0x00


	//----- nvinfo : EIATTR_KPARAM_INFO
	.align		4
.L_9:
        /*0018*/ 	.byte	0x04, 0x17
        /*001a*/ 	.short	(.L_11 - .L_10)
.L_10:
        /*001c*/ 	.word	0x00000000
        /*0020*/ 	.short	0x0002
        /*0022*/ 	.short	0x0010
        /*0024*/ 	.byte	0x00, 0xf5, 0x21, 0x00


	//----- nvinfo : EIATTR_KPARAM_INFO
	.align		4
.L_11:
        /*0028*/ 	.byte	0x04, 0x17
        /*002a*/ 	.short	(.L_13 - .L_12)
.L_12:
        /*002c*/ 	.word	0x00000000
        /*0030*/ 	.short	0x0001
        /*0032*/ 	.short	0x0008
        /*0034*/ 	.byte	0x00, 0xf5, 0x21, 0x00


	//----- nvinfo : EIATTR_KPARAM_INFO
	.align		4
.L_13:
        /*0038*/ 	.byte	0x04, 0x17
        /*003a*/ 	.short	(.L_15 - .L_14)
.L_14:
        /*003c*/ 	.word	0x00000000
        /*0040*/ 	.short	0x0000
        /*0042*/ 	.short	0x0000
        /*0044*/ 	.byte	0x00, 0xf5, 0x21, 0x00


	//----- nvinfo : EIATTR_SPARSE_MMA_MASK
	.align		4
.L_15:
        /*0048*/ 	.byte	0x03, 0x50
        /*004a*/ 	.short	0x0000


	//----- nvinfo : EIATTR_MAXREG_COUNT
	.align		4
        /*004c*/ 	.byte	0x03, 0x1b
        /*004e*/ 	.short	0x00ff


	//----- nvinfo : EIATTR_MERCURY_ISA_VERSION
	.align		4
        /*0050*/ 	.byte	0x03, 0x5f
        /*0052*/ 	.short	0x0101


	//----- nvinfo : EIATTR_VRC_CTA_INIT_COUNT
	.align		4
        /*0054*/ 	.byte	0x02, 0x4a
	.zero		1
	.zero		1


	//----- nvinfo : EIATTR_EXIT_INSTR_OFFSETS
	.align		4
        /*0058*/ 	.byte	0x04, 0x1c
        /*005a*/ 	.short	(.L_17 - .L_16)


	//   ....[0]....
.L_16:
        /*005c*/ 	.word	0x00000070


	//   ....[1]....
        /*0060*/ 	.word	0x000001a0


	//----- nvinfo : EIATTR_CRS_STACK_SIZE
	.align		4
.L_17:
        /*0064*/ 	.byte	0x04, 0x1e
        /*0066*/ 	.short	(.L_19 - .L_18)
.L_18:
        /*0068*/ 	.word	0x00000000


	//----- nvinfo : EIATTR_CBANK_PARAM_SIZE
	.align		4
.L_19:
        /*006c*/ 	.byte	0x03, 0x19
        /*006e*/ 	.short	0x001c


	//----- nvinfo : EIATTR_PARAM_CBANK
	.align		4
        /*0070*/ 	.byte	0x04, 0x0a
        /*0072*/ 	.short	(.L_21 - .L_20)
	.align		4
.L_20:
        /*0074*/ 	.word	index@(.nv.constant0._Z9addKernelPiS_S_j)
        /*0078*/ 	.short	0x0380
        /*007a*/ 	.short	0x001c


	//----- nvinfo : EIATTR_SW_WAR
	.align		4
.L_21:
        /*007c*/ 	.byte	0x04, 0x36
        /*007e*/ 	.short	(.L_23 - .L_22)
.L_22:
        /*0080*/ 	.word	0x00000008
.L_23:


//--------------------- .nv.callgraph             --------------------------
	.section	.nv.callgraph,"",@"SHT_CUDA_CALLGRAPH"
	.align	4
	.sectionentsize	8
	.align		4
        /*0000*/ 	.word	0x00000000
	.align		4
        /*0004*/ 	.word	0xffffffff
	.align		4
        /*0008*/ 	.word	0x00000000
	.align		4
        /*000c*/ 	.word	0xfffffffe
	.align		4
        /*0010*/ 	.word	0x00000000
	.align		4
        /*0014*/ 	.word	0xfffffffd
	.align		4
        /*0018*/ 	.word	0x00000000
	.align		4
        /*001c*/ 	.word	0xfffffffc


//--------------------- .text._Z9addKernelPiS_S_j --------------------------
	.section	.text._Z9addKernelPiS_S_j,"ax",@progbits
	.align	128
        .global         _Z9addKernelPiS_S_j
        .type           _Z9addKernelPiS_S_j,@function
        .size           _Z9addKernelPiS_S_j,(.L_x_2 - _Z9addKernelPiS_S_j)
        .other          _Z9addKernelPiS_S_j,@"STO_CUDA_ENTRY STV_DEFAULT"
_Z9addKernelPiS_S_j:
.text._Z9addKernelPiS_S_j:
[----:B------:R-:W-:Y:S01]  /*0000*/  LDC R1, c[0x0][0x37c] ;  /* 0x0000df00ff017b82 */ /* 0x000fe20000000800 */
[----:B------:R-:W0:Y:S07]  /*0010*/  S2R R0, SR_TID.X ;  /* 0x0000000000007919 */ /* 0x000e2e0000002100 */
[----:B------:R-:W0:Y:S01]  /*0020*/  S2UR UR4, SR_CTAID.X ;  /* 0x00000000000479c3 */ /* 0x000e220000002500 */
[----:B------:R-:W1:Y:S07]  /*0030*/  LDCU UR5, c[0x0][0x398] ;  /* 0x00007300ff0577ac */ /* 0x000e6e0008000800 */
[----:B------:R-:W0:Y:S02]  /*0040*/  LDC R17, c[0x0][0x360] ;  /* 0x0000d800ff117b82 */ /* 0x000e240000000800 */
[----:B0-----:R-:W-:-:S05]  /*0050*/  IMAD R0, R17, UR4, R0 ;  /* 0x0000000411007c24 */ /* 0x001fca000f8e0200 */
[----:B-1----:R-:W-:-:S13]  /*0060*/  ISETP.GE.U32.AND P0, PT, R0, UR5, PT ;  /* 0x0000000500007c0c */ /* 0x002fda000bf06070 */
[----:B------:R-:W-:Y:S05]  /*0070*/  @P0 EXIT ;  /* 0x000000000000094d */ /* 0x000fea0003800000 */
[----:B------:R-:W0:Y:S08]  /*0080*/  LDC.64 R18, c[0x0][0x358] ;  /* 0x0000d600ff127b82 */ /* 0x000e300000000a00 */
[----:B------:R-:W1:Y:S08]  /*0090*/  LDC.64 R10, c[0x0][0x390] ;  /* 0x0000e400ff0a7b82 */ /* 0x000e700000000a00 */
[----:B------:R-:W2:Y:S08]  /*00a0*/  LDC.64 R12, c[0x0][0x380] ;  /* 0x0000e000ff0c7b82 */ /* 0x000eb00000000a00 */
[----:B------:R-:W3:Y:S02]  /*00b0*/  LDC.64 R8, c[0x0][0x388] ;  /* 0x0000e200ff087b82 */ /* 0x000ee40000000a00 */
.L_x_0:
[----:B0-----:R-:W-:Y:S01]  /*00c0*/  R2UR UR6, R18 ;  /* 0x00000000120672ca */ /* 0x001fe200000e0000 */
[----:B---3--:R-:W-:Y:S01]  /*00d0*/  IMAD.WIDE R2, R0, 0x4, R8 ;  /* 0x0000000400027825 */ /* 0x008fe200078e0208 */
[C---:B------:R-:W-:Y:S02]  /*00e0*/  R2UR UR7, R19.reuse ;  /* 0x00000000130772ca */ /* 0x040fe400000e0000 */
[----:B------:R-:W-:Y:S01]  /*00f0*/  R2UR UR8, R18 ;  /* 0x00000000120872ca */ /* 0x000fe200000e0000 */
[----:B-1----:R-:W-:Y:S01]  /*0100*/  IMAD.WIDE R4, R0, 0x4, R10 ;  /* 0x0000000400047825 */ /* 0x002fe200078e020a */
[----:B------:R-:W-:-:S09]  /*0110*/  R2UR UR9, R19 ;  /* 0x00000000130972ca */ /* 0x000fd200000e0000 */
[----:B------:R-:W3:Y:S04]  /*0120*/  LDG.E R2, desc[UR6][R2.64] ;  /* 0x0000000602027981 */ /* 0x000ee8000c1e1900 */
[----:B------:R-:W3:Y:S01]  /*0130*/  LDG.E R5, desc[UR8][R4.64] ;  /* 0x0000000804057981 */ /* 0x000ee2000c1e1900 */
[----:B--2-4-:R-:W-:-:S04]  /*0140*/  IMAD.WIDE R6, R0, 0x4, R12 ;  /* 0x0000000400067825 */ /* 0x014fc800078e020c */
[----:B------:R-:W-:-:S05]  /*0150*/  IMAD.IADD R0, R17, 0x1, R0 ;  /* 0x0000000111007824 */ /* 0x000fca00078e0200 */
[----:B------:R-:W-:Y:S01]  /*0160*/  ISETP.GE.U32.AND P0, PT, R0, UR5, PT ;  /* 0x0000000500007c0c */ /* 0x000fe2000bf06070 */
[----:B---3--:R-:W-:-:S05]  /*0170*/  IMAD.IADD R15, R2, 0x1, R5 ;  /* 0x00000001020f7824 */ /* 0x008fca00078e0205 */
[----:B------:R4:W-:Y:S07]  /*0180*/  STG.E desc[UR6][R6.64], R15 ;  /* 0x0000000f06007986 */ /* 0x0009ee000c101906 */
[----:B------:R-:W-:Y:S05]  /*0190*/  @!P0 BRA `(.L_x_0) ;  /* 0xfffffffc00c88947 */ /* 0x000fea000383ffff */
[----:B------:R-:W-:Y:S05]  /*01a0*/  EXIT ;  /* 0x000000000000794d */ /* 0x000fea0003800000 */
.L_x_1:
[----:B------:R-:W-:-:S00]  /*01b0*/  BRA `(.L_x_1) ;  /* 0xfffffffc00fc7947 */ /* 0x000fc0000383ffff */
[----:B------:R-:W-:-:S00]  /*01c0*/  NOP ;  /* 0x0000000000007918 */ /* 0x000fc00000000000 */
        /* <DEDUP_REMOVED lines=11> */
.L_x_2:


//--------------------- .nv.shared.reserved.0     --------------------------
	.section	.nv.shared.reserved.0,"aw",@nobits
	.weak		__nv_reservedSMEM_offset_0_alias
	.size		__nv_reservedSMEM_offset_0_alias, 0, 64
	.other		__nv_reservedSMEM_offset_0_alias,@"STO_CUDA_RESERVED_SHARED STV_DEFAULT"
__nv_reservedSMEM_offset_0_alias:
	.zero		0
	.zero		64


//--------------------- .nv.constant0._Z9addKernelPiS_S_j --------------------------
	.section	.nv.constant0._Z9addKernelPiS_S_j,"a",@progbits
	.sectionflags	@""
	.align	4
.nv.constant0._Z9addKernelPiS_S_j:
	.zero		924


//--------------------- SYMBOLS --------------------------

	.type		.nv.reservedSmem.offset0,@object
	.size		.nv.reservedSmem.offset0,0x4
